	.headerflags	@"EF_CUDA_TEXMODE_UNIFIED EF_CUDA_64BIT_ADDRESS EF_CUDA_ACCELERATORS EF_CUDA_SM90 EF_CUDA_VIRTUAL_SM(EF_CUDA_SM90)"
	.elftype	@"ET_EXEC"


//--------------------- .nv.info                  --------------------------
	.section	.nv.info,"",@"SHT_CUDA_INFO"
	.align	4


	//----- nvinfo : EIATTR_REGCOUNT
	.align		4
        /*0000*/ 	.byte	0x04, 0x2f
        /*0002*/ 	.short	(.L_2 - .L_1)
	.align		4
.L_1:
        /*0004*/ 	.word	index@(triton_per_fused_native_group_norm_22)
        /*0008*/ 	.word	0x00000014


	//----- nvinfo : EIATTR_MIN_STACK_SIZE
	.align		4
.L_2:
        /*000c*/ 	.byte	0x04, 0x12
        /*000e*/ 	.short	(.L_4 - .L_3)
	.align		4
.L_3:
        /*0010*/ 	.word	index@(triton_per_fused_native_group_norm_22)
        /*0014*/ 	.word	0x00000000


	//----- nvinfo : EIATTR_FRAME_SIZE
	.align		4
.L_4:
        /*0018*/ 	.byte	0x04, 0x11
        /*001a*/ 	.short	(.L_6 - .L_5)
	.align		4
.L_5:
        /*001c*/ 	.word	index@(triton_per_fused_native_group_norm_22)
        /*0020*/ 	.word	0x00000000


	//----- nvinfo : EIATTR_MIN_STACK_SIZE
	.align		4
.L_6:
        /*0024*/ 	.byte	0x04, 0x12
        /*0026*/ 	.short	(.L_8 - .L_7)
	.align		4
.L_7:
        /*0028*/ 	.word	index@(triton_per_fused_native_group_norm_22)
        /*002c*/ 	.word	0x00000000
.L_8:


//--------------------- .nv.info.triton_per_fused_native_group_norm_22 --------------------------
	.section	.nv.info.triton_per_fused_native_group_norm_22,"",@"SHT_CUDA_INFO"
	.sectionflags	@""
	.align	4


	//----- nvinfo : EIATTR_CUDA_API_VERSION
	.align		4
        /*0000*/ 	.byte	0x04, 0x37
        /*0002*/ 	.short	(.L_10 - .L_9)
.L_9:
        /*0004*/ 	.word	0x0000007c


	//----- nvinfo : EIATTR_KPARAM_INFO
	.align		4
.L_10:
        /*0008*/ 	.byte	0x04, 0x17
        /*000a*/ 	.short	(.L_12 - .L_11)
.L_11:
        /*000c*/ 	.word	0x00000000
        /*0010*/ 	.short	0x0007
        /*0012*/ 	.short	0x0034
        /*0014*/ 	.byte	0x00, 0xf0, 0x11, 0x00


	//----- nvinfo : EIATTR_KPARAM_INFO
	.align		4
.L_12:
        /*0018*/ 	.byte	0x04, 0x17
        /*001a*/ 	.short	(.L_14 - .L_13)
.L_13:
        /*001c*/ 	.word	0x00000000
        /*0020*/ 	.short	0x0006
        /*0022*/ 	.short	0x0030
        /*0024*/ 	.byte	0x00, 0xf0, 0x11, 0x00


	//----- nvinfo : EIATTR_KPARAM_INFO
	.align		4
.L_14:
        /*0028*/ 	.byte	0x04, 0x17
        /*002a*/ 	.short	(.L_16 - .L_15)
.L_15:
        /*002c*/ 	.word	0x00000000
        /*0030*/ 	.short	0x0005
        /*0032*/ 	.short	0x0028
        /*0034*/ 	.byte	0x00, 0xf4, 0x21, 0x00


	//----- nvinfo : EIATTR_KPARAM_INFO
	.align		4
.L_16:
        /*0038*/ 	.byte	0x04, 0x17
        /*003a*/ 	.short	(.L_18 - .L_17)
.L_17:
        /*003c*/ 	.word	0x00000000
        /*0040*/ 	.short	0x0004
        /*0042*/ 	.short	0x0020
        /*0044*/ 	.byte	0x00, 0xf4, 0x21, 0x00


	//----- nvinfo : EIATTR_KPARAM_INFO
	.align		4
.L_18:
        /*0048*/ 	.byte	0x04, 0x17
        /*004a*/ 	.short	(.L_20 - .L_19)
.L_19:
        /*004c*/ 	.word	0x00000000
        /*0050*/ 	.short	0x0003
        /*0052*/ 	.short	0x0018
        /*0054*/ 	.byte	0x00, 0xf4, 0x21, 0x00


	//----- nvinfo : EIATTR_KPARAM_INFO
	.align		4
.L_20:
        /*0058*/ 	.byte	0x04, 0x17
        /*005a*/ 	.short	(.L_22 - .L_21)
.L_21:
        /*005c*/ 	.word	0x00000000
        /*0060*/ 	.short	0x0002
        /*0062*/ 	.short	0x0010
        /*0064*/ 	.byte	0x00, 0xf4, 0x21, 0x00


	//----- nvinfo : EIATTR_KPARAM_INFO
	.align		4
.L_22:
        /*0068*/ 	.byte	0x04, 0x17
        /*006a*/ 	.short	(.L_24 - .L_23)
.L_23:
        /*006c*/ 	.word	0x00000000
        /*0070*/ 	.short	0x0001
        /*0072*/ 	.short	0x0008
        /*0074*/ 	.byte	0x00, 0xf4, 0x21, 0x00


	//----- nvinfo : EIATTR_KPARAM_INFO
	.align		4
.L_24:
        /*0078*/ 	.byte	0x04, 0x17
        /*007a*/ 	.short	(.L_26 - .L_25)
.L_25:
        /*007c*/ 	.word	0x00000000
        /*0080*/ 	.short	0x0000
        /*0082*/ 	.short	0x0000
        /*0084*/ 	.byte	0x00, 0xf4, 0x21, 0x00


	//----- nvinfo : EIATTR_SPARSE_MMA_MASK
	.align		4
.L_26:
        /*0088*/ 	.byte	0x03, 0x50
        /*008a*/ 	.short	0x0000


	//----- nvinfo : EIATTR_MAXREG_COUNT
	.align		4
        /*008c*/ 	.byte	0x03, 0x1b
        /*008e*/ 	.short	0x00ff


	//----- nvinfo : EIATTR_COOP_GROUP_MASK_REGIDS
	.align		4
        /*0090*/ 	.byte	0x04, 0x29
        /*0092*/ 	.short	(.L_28 - .L_27)


	//   ....[0]....
.L_27:
        /*0094*/ 	.word	0xffffffff


	//   ....[1]....
        /*0098*/ 	.word	0xffffffff


	//   ....[2]....
        /*009c*/ 	.word	0xffffffff


	//   ....[3]....
        /*00a0*/ 	.word	0xffffffff


	//   ....[4]....
        /*00a4*/ 	.word	0xffffffff


	//   ....[5]....
        /*00a8*/ 	.word	0xffffffff


	//----- nvinfo : EIATTR_COOP_GROUP_INSTR_OFFSETS
	.align		4
.L_28:
        /*00ac*/ 	.byte	0x04, 0x28
        /*00ae*/ 	.short	(.L_30 - .L_29)


	//   ....[0]....
.L_29:
        /*00b0*/ 	.word	0x00000150


	//   ....[1]....
        /*00b4*/ 	.word	0x00000190


	//   ....[2]....
        /*00b8*/ 	.word	0x000001c0


	//   ....[3]....
        /*00bc*/ 	.word	0x000001f0


	//   ....[4]....
        /*00c0*/ 	.word	0x00000360


	//   ....[5]....
        /*00c4*/ 	.word	0x000003a0


	//----- nvinfo : EIATTR_EXIT_INSTR_OFFSETS
	.align		4
.L_30:
        /*00c8*/ 	.byte	0x04, 0x1c
        /*00ca*/ 	.short	(.L_32 - .L_31)


	//   ....[0]....
.L_31:
        /*00cc*/ 	.word	0x000004f0


	//   ....[1]....
        /*00d0*/ 	.word	0x00000510


	//----- nvinfo : EIATTR_REQNTID
	.align		4
.L_32:
        /*00d4*/ 	.byte	0x04, 0x10
        /*00d6*/ 	.short	(.L_34 - .L_33)
.L_33:
        /*00d8*/ 	.word	0x00000040
        /*00dc*/ 	.word	0x00000001
        /*00e0*/ 	.word	0x00000001


	//----- nvinfo : EIATTR_CBANK_PARAM_SIZE
	.align		4
.L_34:
        /*00e4*/ 	.byte	0x03, 0x19
        /*00e6*/ 	.short	0x0038


	//----- nvinfo : EIATTR_PARAM_CBANK
	.align		4
        /*00e8*/ 	.byte	0x04, 0x0a
        /*00ea*/ 	.short	(.L_36 - .L_35)
	.align		4
.L_35:
        /*00ec*/ 	.word	index@(.nv.constant0.triton_per_fused_native_group_norm_22)
        /*00f0*/ 	.short	0x0210
        /*00f2*/ 	.short	0x0038


	//----- nvinfo : EIATTR_SW_WAR
	.align		4
.L_36:
        /*00f4*/ 	.byte	0x04, 0x36
        /*00f6*/ 	.short	(.L_38 - .L_37)
.L_37:
        /*00f8*/ 	.word	0x00000008
.L_38:


//--------------------- .nv.callgraph             --------------------------
	.section	.nv.callgraph,"",@"SHT_CUDA_CALLGRAPH"
	.align	4
	.sectionentsize	8
	.align		4
        /*0000*/ 	.word	0x00000000
	.align		4
        /*0004*/ 	.word	0xffffffff
	.align		4
        /*0008*/ 	.word	0x00000000
	.align		4
        /*000c*/ 	.word	0xfffffffe
	.align		4
        /*0010*/ 	.word	0x00000000
	.align		4
        /*0014*/ 	.word	0xfffffffd
	.align		4
        /*0018*/ 	.word	0x00000000
	.align		4
        /*001c*/ 	.word	0xfffffffc


//--------------------- .nv.constant4             --------------------------
	.section	.nv.constant4,"a",@progbits
	.align	8
	.align		8
.nv.constant4:
        /*0000*/ 	.dword	_$_str


//--------------------- .text.triton_per_fused_native_group_norm_22 --------------------------
	.section	.text.triton_per_fused_native_group_norm_22,"ax",@progbits
	.align	128
        .global         triton_per_fused_native_group_norm_22
        .type           triton_per_fused_native_group_norm_22,@function
        .size           triton_per_fused_native_group_norm_22,(.L_x_1 - triton_per_fused_native_group_norm_22)
        .other          triton_per_fused_native_group_norm_22,@"STO_CUDA_ENTRY STV_DEFAULT"
triton_per_fused_native_group_norm_22:
.text.triton_per_fused_native_group_norm_22:
[----:B------:R-:W0:Y:S02]  /*0000*/  LDC R1, c[0x0][0x28] ;  /* 0x00000a00ff017b82 */ /* 0x000e240000000800 */
[----:B------:R-:W1:Y:S01]  /*0010*/  S2R R11, SR_TID.X ;  /* 0x00000000000b7919 */ /* 0x000e620000002100 */
[----:B------:R-:W2:Y:S01]  /*0020*/  LDC.64 R2, c[0x0][0x220] ;  /* 0x00008800ff027b82 */ /* 0x000ea20000000a00 */
[----:B------:R-:W-:Y:S01]  /*0030*/  HFMA2.MMA R10, -RZ, RZ, 0, 0 ;  /* 0x00000000ff0a7435 */ /* 0x000fe200000001ff */
[----:B------:R-:W-:Y:S01]  /*0040*/  ULDC.64 UR4, c[0x0][0x208] ;  /* 0x0000820000047ab9 */ /* 0x000fe20000000a00 */
[----:B------:R-:W3:Y:S05]  /*0050*/  S2R R0, SR_CTAID.X ;  /* 0x0000000000007919 */ /* 0x000eea0000002500 */
[----:B------:R-:W4:Y:S01]  /*0060*/  LDC.64 R6, c[0x0][0x218] ;  /* 0x00008600ff067b82 */ /* 0x000f220000000a00 */
[----:B-1----:R-:W-:-:S02]  /*0070*/  LOP3.LUT R5, R11, 0x3, RZ, 0xc0, !PT ;  /* 0x000000030b057812 */ /* 0x002fc400078ec0ff */
[C---:B---3--:R-:W-:Y:S02]  /*0080*/  ISETP.GE.AND P1, PT, R0.reuse, 0x30, PT ;  /* 0x000000300000780c */ /* 0x048fe40003f26270 */
[----:B------:R-:W-:-:S03]  /*0090*/  LEA R9, R0, R5, 0x2 ;  /* 0x0000000500097211 */ /* 0x000fc600078e10ff */
[----:B------:R-:W1:Y:S02]  /*00a0*/  LDC.64 R4, c[0x0][0x210] ;  /* 0x00008400ff047b82 */ /* 0x000e640000000a00 */
[----:B--2---:R-:W-:-:S06]  /*00b0*/  IMAD.WIDE R2, R9, 0x4, R2 ;  /* 0x0000000409027825 */ /* 0x004fcc00078e0202 */
[----:B------:R-:W2:Y:S01]  /*00c0*/  @!P1 LDG.E R10, desc[UR4][R2.64] ;  /* 0x00000004020a9981 */ /* 0x000ea2000c1e1900 */
[----:B------:R-:W-:Y:S01]  /*00d0*/  MOV R8, RZ ;  /* 0x000000ff00087202 */ /* 0x000fe20000000f00 */
[----:B----4-:R-:W-:-:S04]  /*00e0*/  IMAD.WIDE R6, R9, 0x4, R6 ;  /* 0x0000000409067825 */ /* 0x010fc800078e0206 */
[----:B-1----:R-:W-:Y:S01]  /*00f0*/  IMAD.WIDE R4, R9, 0x4, R4 ;  /* 0x0000000409047825 */ /* 0x002fe200078e0204 */
[----:B------:R-:W-:-:S04]  /*0100*/  HFMA2.MMA R9, -RZ, RZ, 0, 0 ;  /* 0x00000000ff097435 */ /* 0x000fc800000001ff */
[----:B------:R-:W3:Y:S06]  /*0110*/  @!P1 LDG.E R8, desc[UR4][R4.64] ;  /* 0x0000000404089981 */ /* 0x000eec000c1e1900 */
[----:B------:R-:W4:Y:S01]  /*0120*/  @!P1 LDG.E R9, desc[UR4][R6.64] ;  /* 0x0000000406099981 */ /* 0x000f22000c1e1900 */
[----:B--2---:R-:W-:-:S04]  /*0130*/  SEL R10, R10, RZ, !P1 ;  /* 0x000000ff0a0a7207 */ /* 0x004fc80004800000 */
[----:B------:R-:W-:-:S05]  /*0140*/  FSEL R10, R10, RZ, !P1 ;  /* 0x000000ff0a0a7208 */ /* 0x000fca0004800000 */
[----:B------:R-:W1:Y:S01]  /*0150*/  SHFL.BFLY PT, R13, R10, 0x2, 0x1f ;  /* 0x0c401f000a0d7f89 */ /* 0x000e6200000e0000 */
[----:B---3--:R-:W-:-:S04]  /*0160*/  SEL R3, R8, RZ, !P1 ;  /* 0x000000ff08037207 */ /* 0x008fc80004800000 */
[----:B------:R-:W-:Y:S02]  /*0170*/  FSEL R3, R3, RZ, !P1 ;  /* 0x000000ff03037208 */ /* 0x000fe40004800000 */
[----:B----4-:R-:W-:-:S03]  /*0180*/  SEL R4, R9, RZ, !P1 ;  /* 0x000000ff09047207 */ /* 0x010fc60004800000 */
[----:B------:R-:W2:Y:S01]  /*0190*/  SHFL.BFLY PT, R6, R3, 0x2, 0x1f ;  /* 0x0c401f0003067f89 */ /* 0x000ea200000e0000 */
[----:B------:R-:W-:Y:S01]  /*01a0*/  FSEL R4, R4, RZ, !P1 ;  /* 0x000000ff04047208 */ /* 0x000fe20004800000 */
[----:B-1----:R-:W-:-:S04]  /*01b0*/  FADD R2, R10, R13 ;  /* 0x0000000d0a027221 */ /* 0x002fc80000000000 */
[----:B------:R-:W1:Y:S01]  /*01c0*/  SHFL.BFLY PT, R5, R4, 0x2, 0x1f ;  /* 0x0c401f0004057f89 */ /* 0x000e6200000e0000 */
[C---:B------:R-:W-:Y:S01]  /*01d0*/  FMUL R15, R2.reuse, 0.25 ;  /* 0x3e800000020f7820 */ /* 0x040fe20000400000 */
[C---:B------:R-:W-:Y:S02]  /*01e0*/  FSETP.GEU.AND P2, PT, |R2|.reuse, 1.175494350822287508e-38, PT ;  /* 0x008000000200780b */ /* 0x040fe40003f4e200 */
[----:B------:R-:W3:Y:S01]  /*01f0*/  SHFL.BFLY PT, R17, R2, 0x1, 0x1f ;  /* 0x0c201f0002117f89 */ /* 0x000ee200000e0000 */
[C---:B------:R-:W-:Y:S02]  /*0200*/  FSETP.GT.AND P0, PT, |R2|.reuse, 8.50705917302346158658e+37, PT ;  /* 0x7e8000000200780b */ /* 0x040fe40003f04200 */
[----:B------:R-:W-:Y:S02]  /*0210*/  FSETP.NEU.AND P1, PT, R2, RZ, PT ;  /* 0x000000ff0200720b */ /* 0x000fe40003f2d000 */
[----:B------:R-:W-:-:S06]  /*0220*/  FSEL R15, R15, R2, P0 ;  /* 0x000000020f0f7208 */ /* 0x000fcc0000000000 */
[----:B------:R-:W-:-:S03]  /*0230*/  @!P2 FMUL R15, R15, 16777216 ;  /* 0x4b8000000f0fa820 */ /* 0x000fc60000400000 */
[----:B------:R-:W-:Y:S01]  /*0240*/  @P0 FMUL R13, R13, 0.25 ;  /* 0x3e8000000d0d0820 */ /* 0x000fe20000400000 */
[----:B--2---:R-:W-:Y:S01]  /*0250*/  FADD R6, -R3, R6 ;  /* 0x0000000603067221 */ /* 0x004fe20000000100 */
[----:B------:R-:W2:Y:S02]  /*0260*/  MUFU.RCP R8, R15 ;  /* 0x0000000f00087308 */ /* 0x000ea40000001000 */
[----:B------:R-:W-:Y:S01]  /*0270*/  @!P2 FMUL R13, R13, 16777216 ;  /* 0x4b8000000d0da820 */ /* 0x000fe20000400000 */
[----:B------:R-:W-:Y:S01]  /*0280*/  FMUL R7, R6, R6 ;  /* 0x0000000606077220 */ /* 0x000fe20000400000 */
[----:B-1----:R-:W-:-:S03]  /*0290*/  FADD R5, R4, R5 ;  /* 0x0000000504057221 */ /* 0x002fc60000000000 */
[----:B------:R-:W-:Y:S01]  /*02a0*/  FMUL R7, R10, R7 ;  /* 0x000000070a077220 */ /* 0x000fe20000400000 */
[----:B---3--:R-:W-:-:S05]  /*02b0*/  FADD R12, R2, R17 ;  /* 0x00000011020c7221 */ /* 0x008fca0000000000 */
[----:B------:R-:W-:Y:S01]  /*02c0*/  FSETP.GT.AND P0, PT, |R12|, 8.50705917302346158658e+37, PT ;  /* 0x7e8000000c00780b */ /* 0x000fe20003f04200 */
[----:B--2---:R-:W-:Y:S01]  /*02d0*/  FMUL R8, R8, R13 ;  /* 0x0000000d08087220 */ /* 0x004fe20000400000 */
[----:B------:R-:W-:-:S04]  /*02e0*/  FSETP.GEU.AND P2, PT, |R12|, 1.175494350822287508e-38, PT ;  /* 0x008000000c00780b */ /* 0x000fc80003f4e200 */
[----:B------:R-:W-:Y:S02]  /*02f0*/  FSEL R8, R8, RZ, P1 ;  /* 0x000000ff08087208 */ /* 0x000fe40000800000 */
[----:B------:R-:W-:-:S03]  /*0300*/  FSETP.NEU.AND P1, PT, R12, RZ, PT ;  /* 0x000000ff0c00720b */ /* 0x000fc60003f2d000 */
[----:B------:R-:W-:Y:S02]  /*0310*/  FFMA R3, R6, R8, R3 ;  /* 0x0000000806037223 */ /* 0x000fe40000000003 */
[----:B------:R-:W-:Y:S01]  /*0320*/  @P0 FMUL R12, R12, 0.25 ;  /* 0x3e8000000c0c0820 */ /* 0x000fe20000400000 */
[----:B------:R-:W-:Y:S01]  /*0330*/  FFMA R5, R8, R7, R5 ;  /* 0x0000000708057223 */ /* 0x000fe20000000005 */
[----:B------:R-:W-:Y:S01]  /*0340*/  @P0 FMUL R17, R17, 0.25 ;  /* 0x3e80000011110820 */ /* 0x000fe20000400000 */
[----:B------:R-:W1:Y:S01]  /*0350*/  LDC.64 R8, c[0x0][0x238] ;  /* 0x00008e00ff087b82 */ /* 0x000e620000000a00 */
[----:B------:R-:W2:Y:S01]  /*0360*/  SHFL.BFLY PT, R4, R3, 0x1, 0x1f ;  /* 0x0c201f0003047f89 */ /* 0x000ea200000e0000 */
[----:B------:R-:W-:Y:S01]  /*0370*/  @!P2 FMUL R12, R12, 16777216 ;  /* 0x4b8000000c0ca820 */ /* 0x000fe20000400000 */
[----:B------:R-:W-:Y:S01]  /*0380*/  @!P2 FMUL R17, R17, 16777216 ;  /* 0x4b8000001111a820 */ /* 0x000fe20000400000 */
[----:B------:R-:W-:Y:S01]  /*0390*/  LOP3.LUT P0, RZ, R11, 0x3f, RZ, 0xc0, !PT ;  /* 0x0000003f0bff7812 */ /* 0x000fe2000780c0ff */
[----:B------:R-:W3:Y:S03]  /*03a0*/  SHFL.BFLY PT, R6, R5, 0x1, 0x1f ;  /* 0x0c201f0005067f89 */ /* 0x000ee600000e0000 */
[----:B------:R-:W4:Y:S01]  /*03b0*/  MUFU.RCP R12, R12 ;  /* 0x0000000c000c7308 */ /* 0x000f220000001000 */
[----:B------:R-:W-:Y:S01]  /*03c0*/  ISETP.LT.AND P0, PT, R0, 0x30, !P0 ;  /* 0x000000300000780c */ /* 0x000fe20004701270 */
[----:B----4-:R-:W-:Y:S01]  /*03d0*/  FMUL R17, R12, R17 ;  /* 0x000000110c117220 */ /* 0x010fe20000400000 */
[----:B-1----:R-:W-:-:S04]  /*03e0*/  IMAD.WIDE R8, R0, 0x4, R8 ;  /* 0x0000000400087825 */ /* 0x002fc800078e0208 */
[----:B--2---:R-:W-:Y:S01]  /*03f0*/  FADD R10, -R3, R4 ;  /* 0x00000004030a7221 */ /* 0x004fe20000000100 */
[----:B------:R-:W-:-:S03]  /*0400*/  FSEL R17, R17, RZ, P1 ;  /* 0x000000ff11117208 */ /* 0x000fc60000800000 */
[----:B------:R-:W-:Y:S01]  /*0410*/  FMUL R7, R10, R10 ;  /* 0x0000000a0a077220 */ /* 0x000fe20000400000 */
[----:B---3--:R-:W-:Y:S02]  /*0420*/  FADD R6, R5, R6 ;  /* 0x0000000605067221 */ /* 0x008fe40000000000 */
[----:B------:R-:W1:Y:S01]  /*0430*/  LDC.64 R4, c[0x0][0x228] ;  /* 0x00008a00ff047b82 */ /* 0x000e620000000a00 */
[----:B------:R-:W-:Y:S01]  /*0440*/  FMUL R7, R2, R7 ;  /* 0x0000000702077220 */ /* 0x000fe20000400000 */
[----:B------:R-:W-:Y:S01]  /*0450*/  MOV R2, 0x38000000 ;  /* 0x3800000000027802 */ /* 0x000fe20000000f00 */
[----:B------:R-:W-:Y:S02]  /*0460*/  FFMA R3, R10, R17, R3 ;  /* 0x000000110a037223 */ /* 0x000fe40000000003 */
[----:B------:R-:W-:-:S03]  /*0470*/  FFMA R13, R17, R7, R6 ;  /* 0x00000007110d7223 */ /* 0x000fc60000000006 */
[----:B------:R-:W2:Y:S01]  /*0480*/  LDC.64 R6, c[0x0][0x230] ;  /* 0x00008c00ff067b82 */ /* 0x000ea20000000a00 */
[----:B------:R-:W-:-:S04]  /*0490*/  FFMA R2, R13, R2, 9.9999997473787516356e-06 ;  /* 0x3727c5ac0d027423 */ /* 0x000fc80000000002 */
[----:B------:R-:W3:Y:S01]  /*04a0*/  MUFU.RSQ R11, R2 ;  /* 0x00000002000b7308 */ /* 0x000ee20000001400 */
[C---:B-1----:R-:W-:Y:S01]  /*04b0*/  IMAD.WIDE R4, R0.reuse, 0x4, R4 ;  /* 0x0000000400047825 */ /* 0x042fe200078e0204 */
[----:B---3--:R1:W-:Y:S04]  /*04c0*/  @P0 STG.E desc[UR4][R8.64], R11 ;  /* 0x0000000b08000986 */ /* 0x0083e8000c101904 */
[----:B------:R1:W-:Y:S01]  /*04d0*/  @P0 STG.E desc[UR4][R4.64], R3 ;  /* 0x0000000304000986 */ /* 0x0003e2000c101904 */
[----:B--2---:R-:W-:Y:S01]  /*04e0*/  IMAD.WIDE R6, R0, 0x4, R6 ;  /* 0x0000000400067825 */ /* 0x004fe200078e0206 */
[----:B------:R-:W-:Y:S06]  /*04f0*/  @!P0 EXIT ;  /* 0x000000000000894d */ /* 0x000fec0003800000 */
[----:B------:R-:W-:Y:S01]  /*0500*/  STG.E desc[UR4][R6.64], R13 ;  /* 0x0000000d06007986 */ /* 0x000fe2000c101904 */
[----:B------:R-:W-:Y:S05]  /*0510*/  EXIT ;  /* 0x000000000000794d */ /* 0x000fea0003800000 */
.L_x_0:
[----:B------:R-:W-:-:S00]  /*0520*/  BRA `(.L_x_0) ;  /* 0xfffffffc00fc7947 */ /* 0x000fc0000383ffff */
[----:B------:R-:W-:-:S00]  /*0530*/  NOP ;  /* 0x0000000000007918 */ /* 0x000fc00000000000 */
        /* <DEDUP_REMOVED lines=12> */
.L_x_1:


//--------------------- .nv.global.init           --------------------------
	.section	.nv.global.init,"aw",@progbits
.nv.global.init:
	.type		_$_str,@object
	.size		_$_str,(.L_0 - _$_str)
_$_str:
        /*0000*/ 	.byte	0x5f, 0x5f, 0x43, 0x55, 0x44, 0x41, 0x5f, 0x46, 0x54, 0x5a, 0x00
.L_0:


//--------------------- .nv.constant0.triton_per_fused_native_group_norm_22 --------------------------
	.section	.nv.constant0.triton_per_fused_native_group_norm_22,"a",@progbits
	.sectionflags	@""
	.align	4
.nv.constant0.triton_per_fused_native_group_norm_22:
	.zero		584
